	.headerflags	@"EF_CUDA_TEXMODE_UNIFIED EF_CUDA_64BIT_ADDRESS EF_CUDA_ACCELERATORS EF_CUDA_SM90 EF_CUDA_VIRTUAL_SM(EF_CUDA_SM90)"
	.elftype	@"ET_EXEC"


//--------------------- .nv.info                  --------------------------
	.section	.nv.info,"",@"SHT_CUDA_INFO"
	.align	4


	//----- nvinfo : EIATTR_REGCOUNT
	.align		4
        /*0000*/ 	.byte	0x04, 0x2f
        /*0002*/ 	.short	(.L_1 - .L_0)
	.align		4
.L_0:
        /*0004*/ 	.word	index@(triton_poi_fused_add_mean_sub_2)
        /*0008*/ 	.word	0x00000012


	//----- nvinfo : EIATTR_MIN_STACK_SIZE
	.align		4
.L_1:
        /*000c*/ 	.byte	0x04, 0x12
        /*000e*/ 	.short	(.L_3 - .L_2)
	.align		4
.L_2:
        /*0010*/ 	.word	index@(triton_poi_fused_add_mean_sub_2)
        /*0014*/ 	.word	0x00000000


	//----- nvinfo : EIATTR_FRAME_SIZE
	.align		4
.L_3:
        /*0018*/ 	.byte	0x04, 0x11
        /*001a*/ 	.short	(.L_5 - .L_4)
	.align		4
.L_4:
        /*001c*/ 	.word	index@(triton_poi_fused_add_mean_sub_2)
        /*0020*/ 	.word	0x00000000


	//----- nvinfo : EIATTR_MIN_STACK_SIZE
	.align		4
.L_5:
        /*0024*/ 	.byte	0x04, 0x12
        /*0026*/ 	.short	(.L_7 - .L_6)
	.align		4
.L_6:
        /*0028*/ 	.word	index@(triton_poi_fused_add_mean_sub_2)
        /*002c*/ 	.word	0x00000000
.L_7:


//--------------------- .nv.info.triton_poi_fused_add_mean_sub_2 --------------------------
	.section	.nv.info.triton_poi_fused_add_mean_sub_2,"",@"SHT_CUDA_INFO"
	.sectionflags	@""
	.align	4


	//----- nvinfo : EIATTR_CUDA_API_VERSION
	.align		4
        /*0000*/ 	.byte	0x04, 0x37
        /*0002*/ 	.short	(.L_9 - .L_8)
.L_8:
        /*0004*/ 	.word	0x0000007c


	//----- nvinfo : EIATTR_KPARAM_INFO
	.align		4
.L_9:
        /*0008*/ 	.byte	0x04, 0x17
        /*000a*/ 	.short	(.L_11 - .L_10)
.L_10:
        /*000c*/ 	.word	0x00000000
        /*0010*/ 	.short	0x0005
        /*0012*/ 	.short	0x0028
        /*0014*/ 	.byte	0x00, 0xf0, 0x11, 0x00


	//----- nvinfo : EIATTR_KPARAM_INFO
	.align		4
.L_11:
        /*0018*/ 	.byte	0x04, 0x17
        /*001a*/ 	.short	(.L_13 - .L_12)
.L_12:
        /*001c*/ 	.word	0x00000000
        /*0020*/ 	.short	0x0004
        /*0022*/ 	.short	0x0020
        /*0024*/ 	.byte	0x00, 0xf4, 0x21, 0x00


	//----- nvinfo : EIATTR_KPARAM_INFO
	.align		4
.L_13:
        /*0028*/ 	.byte	0x04, 0x17
        /*002a*/ 	.short	(.L_15 - .L_14)
.L_14:
        /*002c*/ 	.word	0x00000000
        /*0030*/ 	.short	0x0003
        /*0032*/ 	.short	0x0018
        /*0034*/ 	.byte	0x00, 0xf4, 0x21, 0x00


	//----- nvinfo : EIATTR_KPARAM_INFO
	.align		4
.L_15:
        /*0038*/ 	.byte	0x04, 0x17
        /*003a*/ 	.short	(.L_17 - .L_16)
.L_16:
        /*003c*/ 	.word	0x00000000
        /*0040*/ 	.short	0x0002
        /*0042*/ 	.short	0x0010
        /*0044*/ 	.byte	0x00, 0xf4, 0x21, 0x00


	//----- nvinfo : EIATTR_KPARAM_INFO
	.align		4
.L_17:
        /*0048*/ 	.byte	0x04, 0x17
        /*004a*/ 	.short	(.L_19 - .L_18)
.L_18:
        /*004c*/ 	.word	0x00000000
        /*0050*/ 	.short	0x0001
        /*0052*/ 	.short	0x0008
        /*0054*/ 	.byte	0x00, 0xf4, 0x21, 0x00


	//----- nvinfo : EIATTR_KPARAM_INFO
	.align		4
.L_19:
        /*0058*/ 	.byte	0x04, 0x17
        /*005a*/ 	.short	(.L_21 - .L_20)
.L_20:
        /*005c*/ 	.word	0x00000000
        /*0060*/ 	.short	0x0000
        /*0062*/ 	.short	0x0000
        /*0064*/ 	.byte	0x00, 0xf4, 0x21, 0x00


	//----- nvinfo : EIATTR_SPARSE_MMA_MASK
	.align		4
.L_21:
        /*0068*/ 	.byte	0x03, 0x50
        /*006a*/ 	.short	0x0000


	//----- nvinfo : EIATTR_MAXREG_COUNT
	.align		4
        /*006c*/ 	.byte	0x03, 0x1b
        /*006e*/ 	.short	0x00ff


	//----- nvinfo : EIATTR_EXIT_INSTR_OFFSETS
	.align		4
        /*0070*/ 	.byte	0x04, 0x1c
        /*0072*/ 	.short	(.L_23 - .L_22)


	//   ....[0]....
.L_22:
        /*0074*/ 	.word	0x000001e0


	//   ....[1]....
        /*0078*/ 	.word	0x00000200


	//----- nvinfo : EIATTR_REQNTID
	.align		4
.L_23:
        /*007c*/ 	.byte	0x04, 0x10
        /*007e*/ 	.short	(.L_25 - .L_24)
.L_24:
        /*0080*/ 	.word	0x00000080
        /*0084*/ 	.word	0x00000001
        /*0088*/ 	.word	0x00000001


	//----- nvinfo : EIATTR_CBANK_PARAM_SIZE
	.align		4
.L_25:
        /*008c*/ 	.byte	0x03, 0x19
        /*008e*/ 	.short	0x002c


	//----- nvinfo : EIATTR_PARAM_CBANK
	.align		4
        /*0090*/ 	.byte	0x04, 0x0a
        /*0092*/ 	.short	(.L_27 - .L_26)
	.align		4
.L_26:
        /*0094*/ 	.word	index@(.nv.constant0.triton_poi_fused_add_mean_sub_2)
        /*0098*/ 	.short	0x0210
        /*009a*/ 	.short	0x002c


	//----- nvinfo : EIATTR_SW_WAR
	.align		4
.L_27:
        /*009c*/ 	.byte	0x04, 0x36
        /*009e*/ 	.short	(.L_29 - .L_28)
.L_28:
        /*00a0*/ 	.word	0x00000008
.L_29:


//--------------------- .nv.callgraph             --------------------------
	.section	.nv.callgraph,"",@"SHT_CUDA_CALLGRAPH"
	.align	4
	.sectionentsize	8
	.align		4
        /*0000*/ 	.word	0x00000000
	.align		4
        /*0004*/ 	.word	0xffffffff
	.align		4
        /*0008*/ 	.word	0x00000000
	.align		4
        /*000c*/ 	.word	0xfffffffe
	.align		4
        /*0010*/ 	.word	0x00000000
	.align		4
        /*0014*/ 	.word	0xfffffffd
	.align		4
        /*0018*/ 	.word	0x00000000
	.align		4
        /*001c*/ 	.word	0xfffffffc


//--------------------- .text.triton_poi_fused_add_mean_sub_2 --------------------------
	.section	.text.triton_poi_fused_add_mean_sub_2,"ax",@progbits
	.align	128
        .global         triton_poi_fused_add_mean_sub_2
        .type           triton_poi_fused_add_mean_sub_2,@function
        .size           triton_poi_fused_add_mean_sub_2,(.L_x_1 - triton_poi_fused_add_mean_sub_2)
        .other          triton_poi_fused_add_mean_sub_2,@"STO_CUDA_ENTRY STV_DEFAULT"
triton_poi_fused_add_mean_sub_2:
.text.triton_poi_fused_add_mean_sub_2:
[----:B------:R-:W0:Y:S01]  /*0000*/  LDC R1, c[0x0][0x28] ;  /* 0x00000a00ff017b82 */ /* 0x000e220000000800 */
[----:B------:R-:W1:Y:S07]  /*0010*/  S2R R0, SR_TID.X ;  /* 0x0000000000007919 */ /* 0x000e6e0000002100 */
[----:B------:R-:W2:Y:S01]  /*0020*/  LDC.64 R6, c[0x0][0x210] ;  /* 0x00008400ff067b82 */ /* 0x000ea20000000a00 */
[----:B------:R-:W-:Y:S01]  /*0030*/  ULDC.64 UR4, c[0x0][0x208] ;  /* 0x0000820000047ab9 */ /* 0x000fe20000000a00 */
[----:B------:R-:W3:Y:S06]  /*0040*/  S2R R13, SR_CTAID.X ;  /* 0x00000000000d7919 */ /* 0x000eec0000002500 */
[----:B------:R-:W4:Y:S08]  /*0050*/  LDC.64 R8, c[0x0][0x218] ;  /* 0x00008600ff087b82 */ /* 0x000f300000000a00 */
[----:B------:R-:W5:Y:S08]  /*0060*/  LDC.64 R4, c[0x0][0x230] ;  /* 0x00008c00ff047b82 */ /* 0x000f700000000a00 */
[----:B------:R-:W4:Y:S01]  /*0070*/  LDC.64 R10, c[0x0][0x228] ;  /* 0x00008a00ff0a7b82 */ /* 0x000f220000000a00 */
[----:B-1----:R-:W-:-:S07]  /*0080*/  LOP3.LUT R0, R0, 0x7f, RZ, 0xc0, !PT ;  /* 0x0000007f00007812 */ /* 0x002fce00078ec0ff */
[----:B------:R-:W1:Y:S01]  /*0090*/  LDC.64 R2, c[0x0][0x220] ;  /* 0x00008800ff027b82 */ /* 0x000e620000000a00 */
[----:B---3--:R-:W-:Y:S02]  /*00a0*/  SHF.R.S32.HI R12, RZ, 0x18, R13 ;  /* 0x00000018ff0c7819 */ /* 0x008fe4000001140d */
[----:B------:R-:W-:Y:S02]  /*00b0*/  LEA R13, R13, R0, 0x7 ;  /* 0x000000000d0d7211 */ /* 0x000fe400078e38ff */
[----:B------:R-:W-:Y:S02]  /*00c0*/  SGXT R0, R12, 0x1 ;  /* 0x000000010c00781a */ /* 0x000fe40000000200 */
[C---:B------:R-:W-:Y:S01]  /*00d0*/  ISETP.GE.AND P0, PT, R13.reuse, 0x100, PT ;  /* 0x000001000d00780c */ /* 0x040fe20003f06270 */
[----:B--2---:R-:W-:Y:S01]  /*00e0*/  IMAD.WIDE R6, R13, 0x4, R6 ;  /* 0x000000040d067825 */ /* 0x004fe200078e0206 */
[----:B------:R-:W-:Y:S02]  /*00f0*/  LEA.HI R0, R0, R13, RZ, 0x2 ;  /* 0x0000000d00007211 */ /* 0x000fe400078f10ff */
[----:B------:R-:W-:-:S02]  /*0100*/  CS2R R12, SRZ ;  /* 0x00000000000c7805 */ /* 0x000fc4000001ff00 */
[----:B------:R-:W-:Y:S01]  /*0110*/  SHF.R.S32.HI R15, RZ, 0x2, R0 ;  /* 0x00000002ff0f7819 */ /* 0x000fe20000011400 */
[----:B------:R-:W-:Y:S01]  /*0120*/  HFMA2.MMA R0, -RZ, RZ, 0, 0 ;  /* 0x00000000ff007435 */ /* 0x000fe200000001ff */
[----:B0---4-:R-:W2:Y:S03]  /*0130*/  LDG.E R11, desc[UR4][R10.64] ;  /* 0x000000040a0b7981 */ /* 0x011ea6000c1e1900 */
[C---:B------:R-:W-:Y:S02]  /*0140*/  IMAD.WIDE R8, R15.reuse, 0x4, R8 ;  /* 0x000000040f087825 */ /* 0x040fe400078e0208 */
[----:B------:R-:W2:Y:S02]  /*0150*/  @!P0 LDG.E R12, desc[UR4][R6.64] ;  /* 0x00000004060c8981 */ /* 0x000ea4000c1e1900 */
[----:B-----5:R-:W-:Y:S02]  /*0160*/  IMAD.WIDE R4, R15, 0x4, R4 ;  /* 0x000000040f047825 */ /* 0x020fe400078e0204 */
[----:B------:R-:W3:Y:S04]  /*0170*/  @!P0 LDG.E.EL R0, desc[UR4][R8.64] ;  /* 0x0000000408008981 */ /* 0x000ee8000c2e1900 */
[----:B-1----:R-:W3:Y:S04]  /*0180*/  LDG.E R3, desc[UR4][R2.64] ;  /* 0x0000000402037981 */ /* 0x002ee8000c1e1900 */
[----:B------:R-:W4:Y:S01]  /*0190*/  @!P0 LDG.E.EL R13, desc[UR4][R4.64] ;  /* 0x00000004040d8981 */ /* 0x000f22000c2e1900 */
[----:B--2---:R-:W-:Y:S01]  /*01a0*/  FADD R12, R11, R12 ;  /* 0x0000000c0b0c7221 */ /* 0x004fe20000000000 */
[----:B---3--:R-:W-:-:S03]  /*01b0*/  FADD R0, R3, R0 ;  /* 0x0000000003007221 */ /* 0x008fc60000000000 */
[----:B----4-:R-:W-:-:S04]  /*01c0*/  FADD R13, R12, -R13 ;  /* 0x8000000d0c0d7221 */ /* 0x010fc80000000000 */
[----:B------:R-:W-:Y:S01]  /*01d0*/  FADD R13, R0, R13 ;  /* 0x0000000d000d7221 */ /* 0x000fe20000000000 */
[----:B------:R-:W-:Y:S06]  /*01e0*/  @P0 EXIT ;  /* 0x000000000000094d */ /* 0x000fec0003800000 */
[----:B------:R-:W-:Y:S01]  /*01f0*/  STG.E desc[UR4][R6.64], R13 ;  /* 0x0000000d06007986 */ /* 0x000fe2000c101904 */
[----:B------:R-:W-:Y:S05]  /*0200*/  EXIT ;  /* 0x000000000000794d */ /* 0x000fea0003800000 */
.L_x_0:
[----:B------:R-:W-:-:S00]  /*0210*/  BRA `(.L_x_0) ;  /* 0xfffffffc00fc7947 */ /* 0x000fc0000383ffff */
[----:B------:R-:W-:-:S00]  /*0220*/  NOP ;  /* 0x0000000000007918 */ /* 0x000fc00000000000 */
        /* <DEDUP_REMOVED lines=13> */
.L_x_1:


//--------------------- .nv.constant0.triton_poi_fused_add_mean_sub_2 --------------------------
	.section	.nv.constant0.triton_poi_fused_add_mean_sub_2,"a",@progbits
	.sectionflags	@""
	.align	4
.nv.constant0.triton_poi_fused_add_mean_sub_2:
	.zero		572
